	.headerflags	@"EF_CUDA_TEXMODE_UNIFIED EF_CUDA_64BIT_ADDRESS EF_CUDA_SM89 EF_CUDA_VIRTUAL_SM(EF_CUDA_SM89)"
	.elftype	@"ET_EXEC"


//--------------------- .nv.info                  --------------------------
	.section	.nv.info,"",@"SHT_CUDA_INFO"
	.align	4


	//----- nvinfo : EIATTR_REGCOUNT
	.align		4
        /*0000*/ 	.byte	0x04, 0x2f
        /*0002*/ 	.short	(.L_1 - .L_0)
	.align		4
.L_0:
        /*0004*/ 	.word	index@(_Z9addKernelPiS_S_)
        /*0008*/ 	.word	0x0000000c


	//----- nvinfo : EIATTR_FRAME_SIZE
	.align		4
.L_1:
        /*000c*/ 	.byte	0x04, 0x11
        /*000e*/ 	.short	(.L_3 - .L_2)
	.align		4
.L_2:
        /*0010*/ 	.word	index@(_Z9addKernelPiS_S_)
        /*0014*/ 	.word	0x00000000


	//----- nvinfo : EIATTR_MIN_STACK_SIZE
	.align		4
.L_3:
        /*0018*/ 	.byte	0x04, 0x12
        /*001a*/ 	.short	(.L_5 - .L_4)
	.align		4
.L_4:
        /*001c*/ 	.word	index@(_Z9addKernelPiS_S_)
        /*0020*/ 	.word	0x00000000
.L_5:


//--------------------- .nv.info._Z9addKernelPiS_S_ --------------------------
	.section	.nv.info._Z9addKernelPiS_S_,"",@"SHT_CUDA_INFO"
	.sectionflags	@""
	.align	4


	//----- nvinfo : EIATTR_CUDA_API_VERSION
	.align		4
        /*0000*/ 	.byte	0x04, 0x37
        /*0002*/ 	.short	(.L_7 - .L_6)
.L_6:
        /*0004*/ 	.word	0x00000080


	//----- nvinfo : EIATTR_PARAM_CBANK
	.align		4
.L_7:
        /*0008*/ 	.byte	0x04, 0x0a
        /*000a*/ 	.short	(.L_9 - .L_8)
	.align		4
.L_8:
        /*000c*/ 	.word	index@(.nv.constant0._Z9addKernelPiS_S_)
        /*0010*/ 	.short	0x0160
        /*0012*/ 	.short	0x0018


	//----- nvinfo : EIATTR_CBANK_PARAM_SIZE
	.align		4
.L_9:
        /*0014*/ 	.byte	0x03, 0x19
        /*0016*/ 	.short	0x0018


	//----- nvinfo : EIATTR_KPARAM_INFO
	.align		4
        /*0018*/ 	.byte	0x04, 0x17
        /*001a*/ 	.short	(.L_11 - .L_10)
.L_10:
        /*001c*/ 	.word	0x00000000
        /*0020*/ 	.short	0x0002
        /*0022*/ 	.short	0x0010
        /*0024*/ 	.byte	0x00, 0xf0, 0x21, 0x00


	//----- nvinfo : EIATTR_KPARAM_INFO
	.align		4
.L_11:
        /*0028*/ 	.byte	0x04, 0x17
        /*002a*/ 	.short	(.L_13 - .L_12)
.L_12:
        /*002c*/ 	.word	0x00000000
        /*0030*/ 	.short	0x0001
        /*0032*/ 	.short	0x0008
        /*0034*/ 	.byte	0x00, 0xf0, 0x21, 0x00


	//----- nvinfo : EIATTR_KPARAM_INFO
	.align		4
.L_13:
        /*0038*/ 	.byte	0x04, 0x17
        /*003a*/ 	.short	(.L_15 - .L_14)
.L_14:
        /*003c*/ 	.word	0x00000000
        /*0040*/ 	.short	0x0000
        /*0042*/ 	.short	0x0000
        /*0044*/ 	.byte	0x00, 0xf0, 0x21, 0x00


	//----- nvinfo : EIATTR_MAXREG_COUNT
	.align		4
.L_15:
        /*0048*/ 	.byte	0x03, 0x1b
        /*004a*/ 	.short	0x00ff


	//----- nvinfo : EIATTR_EXIT_INSTR_OFFSETS
	.align		4
        /*004c*/ 	.byte	0x04, 0x1c
        /*004e*/ 	.short	(.L_17 - .L_16)


	//   ....[0]....
.L_16:
        /*0050*/ 	.word	0x000000b0
.L_17:


//--------------------- .nv.callgraph             --------------------------
	.section	.nv.callgraph,"",@"SHT_CUDA_CALLGRAPH"
	.align	4
	.sectionentsize	8
	.align		4
        /*0000*/ 	.word	0x00000000
	.align		4
        /*0004*/ 	.word	0xffffffff
	.align		4
        /*0008*/ 	.word	0x00000000
	.align		4
        /*000c*/ 	.word	0xfffffffe
	.align		4
        /*0010*/ 	.word	0x00000000
	.align		4
        /*0014*/ 	.word	0xfffffffd
	.align		4
        /*0018*/ 	.word	0x00000000
	.align		4
        /*001c*/ 	.word	0xfffffffc


//--------------------- .nv.rel.action            --------------------------
	.section	.nv.rel.action,"",@"SHT_CUDA_RELOCINFO"
	.align	8
	.sectionentsize	8
        /*0000*/ 	.byte	0x73, 0x00, 0x00, 0x00, 0x00, 0x00, 0x00, 0x00, 0x00, 0x00, 0x00, 0x11, 0x25, 0x00, 0x05, 0x36


//--------------------- .nv.constant0._Z9addKernelPiS_S_ --------------------------
	.section	.nv.constant0._Z9addKernelPiS_S_,"a",@progbits
	.sectionflags	@""
	.align	4
.nv.constant0._Z9addKernelPiS_S_:
	.zero		376


//--------------------- .text._Z9addKernelPiS_S_  --------------------------
	.section	.text._Z9addKernelPiS_S_,"ax",@progbits
	.sectioninfo	@"SHI_REGISTERS=12"
	.align	128
        .global         _Z9addKernelPiS_S_
        .type           _Z9addKernelPiS_S_,@function
        .size           _Z9addKernelPiS_S_,(.L_x_1 - _Z9addKernelPiS_S_)
        .other          _Z9addKernelPiS_S_,@"STO_CUDA_ENTRY STV_DEFAULT"
_Z9addKernelPiS_S_:
.text._Z9addKernelPiS_S_:
[----:B------:R-:W-:-:S03]  /*0000*/  FADD.FTZ R11, -R9, -R247 ;  /* 0x800000f7090b7221 */ /* 0x000fc60000010100 */
[----:B------:R-:W0:Y:S01]  /*0010*/  S2R R6, SR_TID.X ;  /* 0x0000000000067919 */ /* 0x000e220000002100 */
[----:B------:R-:W-:Y:S01]  /*0020*/  MOV R7, 0x4 ;  /* 0x0000000400077802 */ /* 0x000fe20000000f00 */
[----:B------:R-:W-:-:S04]  /*0030*/  ULDC.64 UR4, c[0x0][0x118] ;  /* 0x0000460000047ab9 */ /* 0x000fc80000000a00 */
[----:B0-----:R-:W-:-:S04]  /*0040*/  IMAD.WIDE R2, R6, R7, c[0x0][0x168] ;  /* 0x00005a0006027625 */ /* 0x001fc800078e0207 */
[CC--:B------:R-:W-:Y:S02]  /*0050*/  IMAD.WIDE R4, R6.reuse, R7.reuse, c[0x0][0x170] ;  /* 0x00005c0006047625 */ /* 0x0c0fe400078e0207 */
[----:B------:R-:W2:Y:S04]  /*0060*/  LDG.E R2, [R2.64] ;  /* 0x0000000402027981 */ /* 0x000ea8000c1e1900 */
[----:B------:R-:W2:Y:S01]  /*0070*/  LDG.E R5, [R4.64] ;  /* 0x0000000404057981 */ /* 0x000ea2000c1e1900 */
[----:B------:R-:W-:Y:S01]  /*0080*/  IMAD.WIDE R6, R6, R7, c[0x0][0x160] ;  /* 0x0000580006067625 */ /* 0x000fe200078e0207 */
[----:B--2---:R-:W-:-:S05]  /*0090*/  IADD3 R9, R2, R5, RZ ;  /* 0x0000000502097210 */ /* 0x004fca0007ffe0ff */
[----:B------:R-:W-:Y:S01]  /*00a0*/  STG.E [R6.64], R9 ;  /* 0x0000000906007986 */ /* 0x000fe2000c101904 */
[----:B------:R-:W-:Y:S05]  /*00b0*/  EXIT ;  /* 0x000000000000794d */ /* 0x000fea0003800000 */
.L_x_0:
[----:B------:R-:W-:-:S00]  /*00c0*/  BRA `(.L_x_0) ;  /* 0xfffffff000007947 */ /* 0x000fc0000383ffff */
[----:B------:R-:W-:-:S00]  /*00d0*/  NOP ;  /* 0x0000000000007918 */ /* 0x000fc00000000000 */
        /* <DEDUP_REMOVED lines=10> */
.L_x_1:
